//
// Generated by NVIDIA NVVM Compiler
//
// Compiler Build ID: CL-36424714
// Cuda compilation tools, release 13.0, V13.0.88
// Based on NVVM 20.0.0
//

.version 9.0
.target sm_100
.address_size 64

	// .globl	_Z4calcPiPcS0_ii

.visible .entry _Z4calcPiPcS0_ii(
	.param .u64 .ptr .align 1 _Z4calcPiPcS0_ii_param_0,
	.param .u64 .ptr .align 1 _Z4calcPiPcS0_ii_param_1,
	.param .u64 .ptr .align 1 _Z4calcPiPcS0_ii_param_2,
	.param .u32 _Z4calcPiPcS0_ii_param_3,
	.param .u32 _Z4calcPiPcS0_ii_param_4
)
{
	.reg .pred 	%p<25>;
	.reg .b16 	%rs<2>;
	.reg .b32 	%r<235>;
	.reg .b64 	%rd<49>;

	ld.param.u64 	%rd12, [_Z4calcPiPcS0_ii_param_0];
	ld.param.u64 	%rd10, [_Z4calcPiPcS0_ii_param_1];
	ld.param.u64 	%rd11, [_Z4calcPiPcS0_ii_param_2];
	ld.param.u32 	%r73, [_Z4calcPiPcS0_ii_param_4];
	cvta.to.global.u64 	%rd1, %rd12;
	mov.u32 	%r1, %tid.x;
	mov.u32 	%r2, %tid.y;
	setp.eq.s32 	%p1, %r1, 0;
	setp.lt.s32 	%p2, %r73, 1;
	mov.b32 	%r216, 0;
	or.pred  	%p3, %p1, %p2;
	@%p3 bra 	$L__BB0_16;
	and.b32  	%r3, %r73, 15;
	add.s32 	%r4, %r3, -1;
	and.b32  	%r5, %r73, 7;
	add.s32 	%r6, %r5, -1;
	and.b32  	%r7, %r73, 2147483632;
	and.b32  	%r8, %r73, 3;
	neg.s32 	%r9, %r7;
	add.s64 	%rd2, %rd1, 32;
	mov.b32 	%r203, 0;
	mov.u32 	%r216, %r203;
$L__BB0_2:
	setp.lt.u32 	%p4, %r73, 16;
	mul.lo.s32 	%r12, %r203, %r73;
	mov.b32 	%r211, 0;
	@%p4 bra 	$L__BB0_5;
	mul.wide.u32 	%rd13, %r12, 4;
	add.s64 	%rd48, %rd2, %rd13;
	mov.u32 	%r205, %r9;
$L__BB0_4:
	.pragma "nounroll";
	ld.global.u32 	%r78, [%rd48+-32];
	add.s32 	%r79, %r78, %r216;
	ld.global.u32 	%r80, [%rd48+-28];
	add.s32 	%r81, %r80, %r79;
	ld.global.u32 	%r82, [%rd48+-24];
	add.s32 	%r83, %r82, %r81;
	ld.global.u32 	%r84, [%rd48+-20];
	add.s32 	%r85, %r84, %r83;
	ld.global.u32 	%r86, [%rd48+-16];
	add.s32 	%r87, %r86, %r85;
	ld.global.u32 	%r88, [%rd48+-12];
	add.s32 	%r89, %r88, %r87;
	ld.global.u32 	%r90, [%rd48+-8];
	add.s32 	%r91, %r90, %r89;
	ld.global.u32 	%r92, [%rd48+-4];
	add.s32 	%r93, %r92, %r91;
	ld.global.u32 	%r94, [%rd48];
	add.s32 	%r95, %r94, %r93;
	ld.global.u32 	%r96, [%rd48+4];
	add.s32 	%r97, %r96, %r95;
	ld.global.u32 	%r98, [%rd48+8];
	add.s32 	%r99, %r98, %r97;
	ld.global.u32 	%r100, [%rd48+12];
	add.s32 	%r101, %r100, %r99;
	ld.global.u32 	%r102, [%rd48+16];
	add.s32 	%r103, %r102, %r101;
	ld.global.u32 	%r104, [%rd48+20];
	add.s32 	%r105, %r104, %r103;
	ld.global.u32 	%r106, [%rd48+24];
	add.s32 	%r107, %r106, %r105;
	ld.global.u32 	%r108, [%rd48+28];
	add.s32 	%r216, %r108, %r107;
	add.s32 	%r205, %r205, 16;
	add.s64 	%rd48, %rd48, 64;
	setp.eq.s32 	%p5, %r205, 0;
	mov.u32 	%r211, %r7;
	@%p5 bra 	$L__BB0_5;
	bra.uni 	$L__BB0_4;
$L__BB0_5:
	setp.eq.s32 	%p6, %r3, 0;
	@%p6 bra 	$L__BB0_15;
	setp.lt.u32 	%p7, %r4, 7;
	@%p7 bra 	$L__BB0_8;
	add.s32 	%r110, %r211, %r12;
	mul.wide.u32 	%rd14, %r110, 4;
	add.s64 	%rd15, %rd1, %rd14;
	ld.global.u32 	%r111, [%rd15];
	add.s32 	%r112, %r111, %r216;
	cvt.u64.u32 	%rd16, %r12;
	cvt.u64.u32 	%rd17, %r211;
	add.s64 	%rd18, %rd17, %rd16;
	shl.b64 	%rd19, %rd18, 2;
	add.s64 	%rd20, %rd1, %rd19;
	ld.global.u32 	%r113, [%rd20+4];
	add.s32 	%r114, %r113, %r112;
	ld.global.u32 	%r115, [%rd20+8];
	add.s32 	%r116, %r115, %r114;
	ld.global.u32 	%r117, [%rd20+12];
	add.s32 	%r118, %r117, %r116;
	ld.global.u32 	%r119, [%rd20+16];
	add.s32 	%r120, %r119, %r118;
	ld.global.u32 	%r121, [%rd20+20];
	add.s32 	%r122, %r121, %r120;
	ld.global.u32 	%r123, [%rd20+24];
	add.s32 	%r124, %r123, %r122;
	ld.global.u32 	%r125, [%rd20+28];
	add.s32 	%r216, %r125, %r124;
	add.s32 	%r211, %r211, 8;
$L__BB0_8:
	setp.eq.s32 	%p8, %r5, 0;
	@%p8 bra 	$L__BB0_15;
	setp.lt.u32 	%p9, %r6, 3;
	@%p9 bra 	$L__BB0_11;
	add.s32 	%r127, %r211, %r12;
	mul.wide.u32 	%rd21, %r127, 4;
	add.s64 	%rd22, %rd1, %rd21;
	ld.global.u32 	%r128, [%rd22];
	add.s32 	%r129, %r128, %r216;
	cvt.u64.u32 	%rd23, %r12;
	cvt.u64.u32 	%rd24, %r211;
	add.s64 	%rd25, %rd24, %rd23;
	shl.b64 	%rd26, %rd25, 2;
	add.s64 	%rd27, %rd1, %rd26;
	ld.global.u32 	%r130, [%rd27+4];
	add.s32 	%r131, %r130, %r129;
	ld.global.u32 	%r132, [%rd27+8];
	add.s32 	%r133, %r132, %r131;
	ld.global.u32 	%r134, [%rd27+12];
	add.s32 	%r216, %r134, %r133;
	add.s32 	%r211, %r211, 4;
$L__BB0_11:
	setp.eq.s32 	%p10, %r8, 0;
	@%p10 bra 	$L__BB0_15;
	setp.eq.s32 	%p11, %r8, 1;
	add.s32 	%r135, %r211, %r12;
	mul.wide.u32 	%rd28, %r135, 4;
	add.s64 	%rd29, %rd1, %rd28;
	ld.global.u32 	%r136, [%rd29];
	add.s32 	%r216, %r136, %r216;
	@%p11 bra 	$L__BB0_15;
	setp.eq.s32 	%p12, %r8, 2;
	cvt.u64.u32 	%rd30, %r12;
	cvt.u64.u32 	%rd31, %r211;
	add.s64 	%rd32, %rd31, %rd30;
	shl.b64 	%rd33, %rd32, 2;
	add.s64 	%rd6, %rd1, %rd33;
	ld.global.u32 	%r137, [%rd6+4];
	add.s32 	%r216, %r137, %r216;
	@%p12 bra 	$L__BB0_15;
	ld.global.u32 	%r138, [%rd6+8];
	add.s32 	%r216, %r138, %r216;
$L__BB0_15:
	add.s32 	%r203, %r203, 1;
	setp.ne.s32 	%p13, %r203, %r1;
	@%p13 bra 	$L__BB0_2;
$L__BB0_16:
	setp.eq.s32 	%p14, %r2, 0;
	@%p14 bra 	$L__BB0_29;
	mul.lo.s32 	%r36, %r73, %r1;
	and.b32  	%r37, %r2, 15;
	setp.lt.u32 	%p15, %r2, 16;
	mov.b32 	%r219, 0;
	@%p15 bra 	$L__BB0_20;
	and.b32  	%r219, %r2, 1008;
	neg.s32 	%r232, %r219;
	add.s64 	%rd7, %rd1, 32;
	mov.u32 	%r231, %r36;
$L__BB0_19:
	.pragma "nounroll";
	mul.wide.s32 	%rd34, %r231, 4;
	add.s64 	%rd35, %rd7, %rd34;
	ld.global.u32 	%r141, [%rd35+-32];
	add.s32 	%r142, %r141, %r216;
	ld.global.u32 	%r143, [%rd35+-28];
	add.s32 	%r144, %r143, %r142;
	ld.global.u32 	%r145, [%rd35+-24];
	add.s32 	%r146, %r145, %r144;
	ld.global.u32 	%r147, [%rd35+-20];
	add.s32 	%r148, %r147, %r146;
	ld.global.u32 	%r149, [%rd35+-16];
	add.s32 	%r150, %r149, %r148;
	ld.global.u32 	%r151, [%rd35+-12];
	add.s32 	%r152, %r151, %r150;
	ld.global.u32 	%r153, [%rd35+-8];
	add.s32 	%r154, %r153, %r152;
	ld.global.u32 	%r155, [%rd35+-4];
	add.s32 	%r156, %r155, %r154;
	ld.global.u32 	%r157, [%rd35];
	add.s32 	%r158, %r157, %r156;
	ld.global.u32 	%r159, [%rd35+4];
	add.s32 	%r160, %r159, %r158;
	ld.global.u32 	%r161, [%rd35+8];
	add.s32 	%r162, %r161, %r160;
	ld.global.u32 	%r163, [%rd35+12];
	add.s32 	%r164, %r163, %r162;
	ld.global.u32 	%r165, [%rd35+16];
	add.s32 	%r166, %r165, %r164;
	ld.global.u32 	%r167, [%rd35+20];
	add.s32 	%r168, %r167, %r166;
	ld.global.u32 	%r169, [%rd35+24];
	add.s32 	%r170, %r169, %r168;
	ld.global.u32 	%r171, [%rd35+28];
	add.s32 	%r216, %r171, %r170;
	add.s32 	%r232, %r232, 16;
	add.s32 	%r231, %r231, 16;
	setp.eq.s32 	%p16, %r232, 0;
	@%p16 bra 	$L__BB0_20;
	bra.uni 	$L__BB0_19;
$L__BB0_20:
	setp.eq.s32 	%p17, %r37, 0;
	@%p17 bra 	$L__BB0_29;
	and.b32  	%r43, %r2, 7;
	setp.lt.u32 	%p18, %r37, 8;
	@%p18 bra 	$L__BB0_23;
	add.s32 	%r173, %r219, %r36;
	mul.wide.s32 	%rd36, %r173, 4;
	add.s64 	%rd37, %rd1, %rd36;
	ld.global.u32 	%r174, [%rd37];
	add.s32 	%r175, %r174, %r216;
	ld.global.u32 	%r176, [%rd37+4];
	add.s32 	%r177, %r176, %r175;
	ld.global.u32 	%r178, [%rd37+8];
	add.s32 	%r179, %r178, %r177;
	ld.global.u32 	%r180, [%rd37+12];
	add.s32 	%r181, %r180, %r179;
	ld.global.u32 	%r182, [%rd37+16];
	add.s32 	%r183, %r182, %r181;
	ld.global.u32 	%r184, [%rd37+20];
	add.s32 	%r185, %r184, %r183;
	ld.global.u32 	%r186, [%rd37+24];
	add.s32 	%r187, %r186, %r185;
	ld.global.u32 	%r188, [%rd37+28];
	add.s32 	%r216, %r188, %r187;
	add.s32 	%r219, %r219, 8;
$L__BB0_23:
	setp.eq.s32 	%p19, %r43, 0;
	@%p19 bra 	$L__BB0_29;
	and.b32  	%r49, %r2, 3;
	setp.lt.u32 	%p20, %r43, 4;
	@%p20 bra 	$L__BB0_26;
	add.s32 	%r190, %r219, %r36;
	mul.wide.s32 	%rd38, %r190, 4;
	add.s64 	%rd39, %rd1, %rd38;
	ld.global.u32 	%r191, [%rd39];
	add.s32 	%r192, %r191, %r216;
	ld.global.u32 	%r193, [%rd39+4];
	add.s32 	%r194, %r193, %r192;
	ld.global.u32 	%r195, [%rd39+8];
	add.s32 	%r196, %r195, %r194;
	ld.global.u32 	%r197, [%rd39+12];
	add.s32 	%r216, %r197, %r196;
	add.s32 	%r219, %r219, 4;
$L__BB0_26:
	setp.eq.s32 	%p21, %r49, 0;
	@%p21 bra 	$L__BB0_29;
	add.s32 	%r228, %r219, %r36;
	neg.s32 	%r227, %r49;
$L__BB0_28:
	.pragma "nounroll";
	mul.wide.s32 	%rd40, %r228, 4;
	add.s64 	%rd41, %rd1, %rd40;
	ld.global.u32 	%r198, [%rd41];
	add.s32 	%r216, %r198, %r216;
	add.s32 	%r228, %r228, 1;
	add.s32 	%r227, %r227, 1;
	setp.ne.s32 	%p22, %r227, 0;
	@%p22 bra 	$L__BB0_28;
$L__BB0_29:
	mad.lo.s32 	%r64, %r73, %r1, %r2;
	mul.wide.s32 	%rd42, %r64, 4;
	add.s64 	%rd8, %rd1, %rd42;
	ld.global.u32 	%r199, [%rd8];
	setp.lt.s32 	%p23, %r199, 1;
	@%p23 bra 	$L__BB0_32;
	cvt.s64.s32 	%rd43, %r64;
	cvta.to.global.u64 	%rd44, %rd10;
	add.s64 	%rd45, %rd44, %rd43;
	ld.global.u8 	%rs1, [%rd45];
	cvta.to.global.u64 	%rd9, %rd11;
	mov.b32 	%r234, 0;
$L__BB0_31:
	add.s32 	%r201, %r234, %r216;
	cvt.s64.s32 	%rd46, %r201;
	add.s64 	%rd47, %rd9, %rd46;
	st.global.u8 	[%rd47], %rs1;
	add.s32 	%r234, %r234, 1;
	ld.global.u32 	%r202, [%rd8];
	setp.lt.s32 	%p24, %r234, %r202;
	@%p24 bra 	$L__BB0_31;
$L__BB0_32:
	ret;

}


// ===== COMPILED SASS (sm_100) =====

	.target	sm_100

	.elftype	@"ET_EXEC"


//--------------------- .note.nv.tkinfo           --------------------------
	.section	.note.nv.tkinfo,"",@"SHT_NOTE"
	.sectionflags	@"SHF_NOTE_NV_TKINFO"
	.tkinfo
        /*0018*/ 	.word	0x00000002
        /*0030*/ 	.string	""
        /*0030*/ 	.string	"ptxas"
        /*0030*/ 	.string	"Cuda compilation tools, release 13.0, V13.0.88"
        /*0030*/ 	.string	"Build cuda_13.0.r13.0/compiler.36424714_0"
        /*0030*/ 	.string	"-arch sm_100 -m 64 "



//--------------------- .note.nv.cuinfo           --------------------------
	.section	.note.nv.cuinfo,"",@"SHT_NOTE"
	.sectionflags	@"SHF_NOTE_NV_CUINFO"
        /*0018*/ 	.short	0x0002
        /*001a*/ 	.short	0x0064
        /*001c*/ 	.short	0x0082
	.zero		2


//--------------------- .nv.info                  --------------------------
	.section	.nv.info,"",@"SHT_CUDA_INFO"
	.align	4


	//----- nvinfo : EIATTR_REGCOUNT
	.align		4
        /*0000*/ 	.byte	0x04, 0x2f
        /*0002*/ 	.short	(.L_1 - .L_0)
	.align		4
.L_0:
        /*0004*/ 	.word	index@(_Z4calcPiPcS0_ii)
        /*0008*/ 	.word	0x0000001e


	//----- nvinfo : EIATTR_FRAME_SIZE
	.align		4
.L_1:
        /*000c*/ 	.byte	0x04, 0x11
        /*000e*/ 	.short	(.L_3 - .L_2)
	.align		4
.L_2:
        /*0010*/ 	.word	index@(_Z4calcPiPcS0_ii)
        /*0014*/ 	.word	0x00000000


	//----- nvinfo : EIATTR_MIN_STACK_SIZE
	.align		4
.L_3:
        /*0018*/ 	.byte	0x04, 0x12
        /*001a*/ 	.short	(.L_5 - .L_4)
	.align		4
.L_4:
        /*001c*/ 	.word	index@(_Z4calcPiPcS0_ii)
        /*0020*/ 	.word	0x00000000
.L_5:


//--------------------- .nv.compat                --------------------------
	.section	.nv.compat,"",@"SHT_CUDA_COMPAT_INFO"
	.align	4
        /*0000*/ 	.byte	0x02, 0x09, 0x00, 0x00, 0x02, 0x02, 0x01, 0x00, 0x02, 0x05, 0x05, 0x00, 0x03, 0x07, 0x01, 0x01
        /*0010*/ 	.byte	0x02, 0x03, 0x00, 0x00, 0x02, 0x06, 0x01, 0x00, 0x04, 0x0b, 0x08, 0x00, 0x09, 0x00, 0x00, 0x00
        /*0020*/ 	.byte	0x00, 0x00, 0x00, 0x00


//--------------------- .nv.info._Z4calcPiPcS0_ii --------------------------
	.section	.nv.info._Z4calcPiPcS0_ii,"",@"SHT_CUDA_INFO"
	.sectionflags	@""
	.align	4


	//----- nvinfo : EIATTR_CUDA_API_VERSION
	.align		4
        /*0000*/ 	.byte	0x04, 0x37
        /*0002*/ 	.short	(.L_7 - .L_6)
.L_6:
        /*0004*/ 	.word	0x00000082


	//----- nvinfo : EIATTR_KPARAM_INFO
	.align		4
.L_7:
        /*0008*/ 	.byte	0x04, 0x17
        /*000a*/ 	.short	(.L_9 - .L_8)
.L_8:
        /*000c*/ 	.word	0x00000000
        /*0010*/ 	.short	0x0004
        /*0012*/ 	.short	0x001c
        /*0014*/ 	.byte	0x00, 0xf0, 0x11, 0x00


	//----- nvinfo : EIATTR_KPARAM_INFO
	.align		4
.L_9:
        /*0018*/ 	.byte	0x04, 0x17
        /*001a*/ 	.short	(.L_11 - .L_10)
.L_10:
        /*001c*/ 	.word	0x00000000
        /*0020*/ 	.short	0x0003
        /*0022*/ 	.short	0x0018
        /*0024*/ 	.byte	0x00, 0xf0, 0x11, 0x00


	//----- nvinfo : EIATTR_KPARAM_INFO
	.align		4
.L_11:
        /*0028*/ 	.byte	0x04, 0x17
        /*002a*/ 	.short	(.L_13 - .L_12)
.L_12:
        /*002c*/ 	.word	0x00000000
        /*0030*/ 	.short	0x0002
        /*0032*/ 	.short	0x0010
        /*0034*/ 	.byte	0x00, 0xf5, 0x21, 0x00


	//----- nvinfo : EIATTR_KPARAM_INFO
	.align		4
.L_13:
        /*0038*/ 	.byte	0x04, 0x17
        /*003a*/ 	.short	(.L_15 - .L_14)
.L_14:
        /*003c*/ 	.word	0x00000000
        /*0040*/ 	.short	0x0001
        /*0042*/ 	.short	0x0008
        /*0044*/ 	.byte	0x00, 0xf5, 0x21, 0x00


	//----- nvinfo : EIATTR_KPARAM_INFO
	.align		4
.L_15:
        /*0048*/ 	.byte	0x04, 0x17
        /*004a*/ 	.short	(.L_17 - .L_16)
.L_16:
        /*004c*/ 	.word	0x00000000
        /*0050*/ 	.short	0x0000
        /*0052*/ 	.short	0x0000
        /*0054*/ 	.byte	0x00, 0xf5, 0x21, 0x00


	//----- nvinfo : EIATTR_SPARSE_MMA_MASK
	.align		4
.L_17:
        /*0058*/ 	.byte	0x03, 0x50
        /*005a*/ 	.short	0x0000


	//----- nvinfo : EIATTR_MAXREG_COUNT
	.align		4
        /*005c*/ 	.byte	0x03, 0x1b
        /*005e*/ 	.short	0x00ff


	//----- nvinfo : EIATTR_MERCURY_ISA_VERSION
	.align		4
        /*0060*/ 	.byte	0x03, 0x5f
        /*0062*/ 	.short	0x0101


	//----- nvinfo : EIATTR_VRC_CTA_INIT_COUNT
	.align		4
        /*0064*/ 	.byte	0x02, 0x4a
	.zero		1
	.zero		1


	//----- nvinfo : EIATTR_EXIT_INSTR_OFFSETS
	.align		4
        /*0068*/ 	.byte	0x04, 0x1c
        /*006a*/ 	.short	(.L_19 - .L_18)


	//   ....[0]....
.L_18:
        /*006c*/ 	.word	0x00000ef0


	//   ....[1]....
        /*0070*/ 	.word	0x00000fe0


	//----- nvinfo : EIATTR_CRS_STACK_SIZE
	.align		4
.L_19:
        /*0074*/ 	.byte	0x04, 0x1e
        /*0076*/ 	.short	(.L_21 - .L_20)
.L_20:
        /*0078*/ 	.word	0x00000000


	//----- nvinfo : EIATTR_CBANK_PARAM_SIZE
	.align		4
.L_21:
        /*007c*/ 	.byte	0x03, 0x19
        /*007e*/ 	.short	0x0020


	//----- nvinfo : EIATTR_PARAM_CBANK
	.align		4
        /*0080*/ 	.byte	0x04, 0x0a
        /*0082*/ 	.short	(.L_23 - .L_22)
	.align		4
.L_22:
        /*0084*/ 	.word	index@(.nv.constant0._Z4calcPiPcS0_ii)
        /*0088*/ 	.short	0x0380
        /*008a*/ 	.short	0x0020


	//----- nvinfo : EIATTR_SW_WAR
	.align		4
.L_23:
        /*008c*/ 	.byte	0x04, 0x36
        /*008e*/ 	.short	(.L_25 - .L_24)
.L_24:
        /*0090*/ 	.word	0x00000008
.L_25:


//--------------------- .nv.callgraph             --------------------------
	.section	.nv.callgraph,"",@"SHT_CUDA_CALLGRAPH"
	.align	4
	.sectionentsize	8
	.align		4
        /*0000*/ 	.word	0x00000000
	.align		4
        /*0004*/ 	.word	0xffffffff
	.align		4
        /*0008*/ 	.word	0x00000000
	.align		4
        /*000c*/ 	.word	0xfffffffe
	.align		4
        /*0010*/ 	.word	0x00000000
	.align		4
        /*0014*/ 	.word	0xfffffffd
	.align		4
        /*0018*/ 	.word	0x00000000
	.align		4
        /*001c*/ 	.word	0xfffffffc


//--------------------- .text._Z4calcPiPcS0_ii    --------------------------
	.section	.text._Z4calcPiPcS0_ii,"ax",@progbits
	.align	128
        .global         _Z4calcPiPcS0_ii
        .type           _Z4calcPiPcS0_ii,@function
        .size           _Z4calcPiPcS0_ii,(.L_x_20 - _Z4calcPiPcS0_ii)
        .other          _Z4calcPiPcS0_ii,@"STO_CUDA_ENTRY STV_DEFAULT"
_Z4calcPiPcS0_ii:
.text._Z4calcPiPcS0_ii:
[----:B------:R-:W-:Y:S01]  /*0000*/  LDC R1, c[0x0][0x37c] ;  /* 0x0000df00ff017b82 */ /* 0x000fe20000000800 */
[----:B------:R-:W0:Y:S01]  /*0010*/  S2R R0, SR_TID.X ;  /* 0x0000000000007919 */ /* 0x000e220000002100 */
[----:B------:R-:W1:Y:S06]  /*0020*/  LDCU UR4, c[0x0][0x39c] ;  /* 0x00007380ff0477ac */ /* 0x000e6c0008000800 */
[----:B------:R-:W2:Y:S01]  /*0030*/  LDC.64 R6, c[0x0][0x380] ;  /* 0x0000e000ff067b82 */ /* 0x000ea20000000a00 */
[----:B------:R-:W-:Y:S01]  /*0040*/  IMAD.MOV.U32 R14, RZ, RZ, 0x20 ;  /* 0x00000020ff0e7424 */ /* 0x000fe200078e00ff */
[----:B------:R-:W3:Y:S01]  /*0050*/  S2R R3, SR_TID.Y ;  /* 0x0000000000037919 */ /* 0x000ee20000002200 */
[----:B------:R-:W-:Y:S01]  /*0060*/  IMAD.MOV.U32 R15, RZ, RZ, 0x0 ;  /* 0x00000000ff0f7424 */ /* 0x000fe200078e00ff */
[----:B------:R-:W-:Y:S01]  /*0070*/  BSSY.RECONVERGENT B0, `(.L_x_0) ;  /* 0x0000080000007945 */ /* 0x000fe20003800200 */
[----:B------:R-:W-:-:S02]  /*0080*/  IMAD.MOV.U32 R10, RZ, RZ, RZ ;  /* 0x000000ffff0a7224 */ /* 0x000fc400078e00ff */
[----:B-1----:R-:W-:Y:S01]  /*0090*/  IMAD.U32 R5, RZ, RZ, UR4 ;  /* 0x00000004ff057e24 */ /* 0x002fe2000f8e00ff */
[----:B------:R-:W1:Y:S04]  /*00a0*/  LDCU.64 UR4, c[0x0][0x358] ;  /* 0x00006b00ff0477ac */ /* 0x000e680008000a00 */
[----:B------:R-:W-:Y:S01]  /*00b0*/  ISETP.GE.AND P0, PT, R5, 0x1, PT ;  /* 0x000000010500780c */ /* 0x000fe20003f06270 */
[----:B--2---:R-:W-:-:S03]  /*00c0*/  IMAD.WIDE.U32 R14, R6, 0x1, R14 ;  /* 0x00000001060e7825 */ /* 0x004fc600078e000e */
[----:B0-----:R-:W-:-:S13]  /*00d0*/  ISETP.EQ.OR P0, PT, R0, RZ, !P0 ;  /* 0x000000ff0000720c */ /* 0x001fda0004702670 */
[----:B-1-3--:R-:W-:Y:S05]  /*00e0*/  @P0 BRA `(.L_x_1) ;  /* 0x0000000400e00947 */ /* 0x00afea0003800000 */
[----:B------:R-:W-:Y:S01]  /*00f0*/  LOP3.LUT R19, R5, 0x7, RZ, 0xc0, !PT ;  /* 0x0000000705137812 */ /* 0x000fe200078ec0ff */
[----:B------:R-:W-:Y:S01]  /*0100*/  IMAD.IADD R7, R15, 0x1, R7 ;  /* 0x000000010f077824 */ /* 0x000fe200078e0207 */
[C---:B------:R-:W-:Y:S01]  /*0110*/  LOP3.LUT R18, R5.reuse, 0xf, RZ, 0xc0, !PT ;  /* 0x0000000f05127812 */ /* 0x040fe200078ec0ff */
[----:B------:R-:W-:Y:S01]  /*0120*/  IMAD.MOV.U32 R8, RZ, RZ, RZ ;  /* 0x000000ffff087224 */ /* 0x000fe200078e00ff */
[----:B------:R-:W-:Y:S01]  /*0130*/  LOP3.LUT R6, R5, 0x3, RZ, 0xc0, !PT ;  /* 0x0000000305067812 */ /* 0x000fe200078ec0ff */
[----:B------:R-:W-:Y:S02]  /*0140*/  VIADD R4, R19, 0xffffffff ;  /* 0xffffffff13047836 */ /* 0x000fe40000000000 */
[----:B------:R-:W-:Y:S02]  /*0150*/  VIADD R2, R18, 0xffffffff ;  /* 0xffffffff12027836 */ /* 0x000fe40000000000 */
[----:B------:R-:W-:Y:S01]  /*0160*/  IMAD.MOV.U32 R10, RZ, RZ, RZ ;  /* 0x000000ffff0a7224 */ /* 0x000fe200078e00ff */
[----:B------:R-:W-:-:S02]  /*0170*/  ISETP.GE.U32.AND P2, PT, R4, 0x3, PT ;  /* 0x000000030400780c */ /* 0x000fc40003f46070 */
[----:B------:R-:W-:Y:S02]  /*0180*/  LOP3.LUT R4, R5, 0x7ffffff0, RZ, 0xc0, !PT ;  /* 0x7ffffff005047812 */ /* 0x000fe400078ec0ff */
[----:B------:R-:W-:-:S03]  /*0190*/  ISETP.GE.U32.AND P1, PT, R2, 0x7, PT ;  /* 0x000000070200780c */ /* 0x000fc60003f26070 */
[----:B------:R-:W-:-:S10]  /*01a0*/  IMAD.MOV R9, RZ, RZ, -R4 ;  /* 0x000000ffff097224 */ /* 0x000fd400078e0a04 */
.L_x_7:
[----:B------:R-:W0:Y:S01]  /*01b0*/  LDCU UR6, c[0x0][0x39c] ;  /* 0x00007380ff0677ac */ /* 0x000e220008000800 */
[----:B------:R-:W-:Y:S02]  /*01c0*/  IMAD.MOV.U32 R2, RZ, RZ, RZ ;  /* 0x000000ffff027224 */ /* 0x000fe400078e00ff */
[----:B0-----:R-:W-:-:S04]  /*01d0*/  IMAD.U32 R5, RZ, RZ, UR6 ;  /* 0x00000006ff057e24 */ /* 0x001fc8000f8e00ff */
[C---:B------:R-:W-:Y:S01]  /*01e0*/  IMAD R11, R8.reuse, R5, RZ ;  /* 0x00000005080b7224 */ /* 0x040fe200078e02ff */
[----:B------:R-:W-:Y:S01]  /*01f0*/  ISETP.GE.U32.AND P3, PT, R5, 0x10, PT ;  /* 0x000000100500780c */ /* 0x000fe20003f66070 */
[----:B------:R-:W-:-:S05]  /*0200*/  VIADD R8, R8, 0x1 ;  /* 0x0000000108087836 */ /* 0x000fca0000000000 */
[----:B------:R-:W-:-:S07]  /*0210*/  ISETP.NE.AND P0, PT, R8, R0, PT ;  /* 0x000000000800720c */ /* 0x000fce0003f05270 */
[----:B------:R-:W-:Y:S06]  /*0220*/  @!P3 BRA `(.L_x_2) ;  /* 0x000000000098b947 */ /* 0x000fec0003800000 */
[----:B------:R-:W-:Y:S02]  /*0230*/  IMAD.MOV.U32 R12, RZ, RZ, R14 ;  /* 0x000000ffff0c7224 */ /* 0x000fe400078e000e */
[----:B------:R-:W-:Y:S02]  /*0240*/  IMAD.MOV.U32 R13, RZ, RZ, R7 ;  /* 0x000000ffff0d7224 */ /* 0x000fe400078e0007 */
[----:B------:R-:W-:Y:S02]  /*0250*/  IMAD.MOV.U32 R2, RZ, RZ, R9 ;  /* 0x000000ffff027224 */ /* 0x000fe400078e0009 */
[----:B------:R-:W-:-:S04]  /*0260*/  IMAD.WIDE.U32 R12, R11, 0x4, R12 ;  /* 0x000000040b0c7825 */ /* 0x000fc800078e000c */
[----:B------:R-:W-:Y:S02]  /*0270*/  IMAD.MOV.U32 R21, RZ, RZ, R12 ;  /* 0x000000ffff157224 */ /* 0x000fe400078e000c */
[----:B------:R-:W-:-:S07]  /*0280*/  IMAD.MOV.U32 R20, RZ, RZ, R13 ;  /* 0x000000ffff147224 */ /* 0x000fce00078e000d */
.L_x_3:
[----:B------:R-:W-:Y:S02]  /*0290*/  IMAD.MOV.U32 R12, RZ, RZ, R21 ;  /* 0x000000ffff0c7224 */ /* 0x000fe400078e0015 */
[----:B------:R-:W-:-:S05]  /*02a0*/  IMAD.MOV.U32 R13, RZ, RZ, R20 ;  /* 0x000000ffff0d7224 */ /* 0x000fca00078e0014 */
[----:B------:R-:W2:Y:S04]  /*02b0*/  LDG.E R21, desc[UR4][R12.64+-0x20] ;  /* 0xffffe0040c157981 */ /* 0x000ea8000c1e1900 */
[----:B------:R-:W2:Y:S04]  /*02c0*/  LDG.E R22, desc[UR4][R12.64+-0x1c] ;  /* 0xffffe4040c167981 */ /* 0x000ea8000c1e1900 */
[----:B------:R-:W3:Y:S04]  /*02d0*/  LDG.E R25, desc[UR4][R12.64+-0x18] ;  /* 0xffffe8040c197981 */ /* 0x000ee8000c1e1900 */
[----:B------:R-:W3:Y:S04]  /*02e0*/  LDG.E R24, desc[UR4][R12.64+-0x14] ;  /* 0xffffec040c187981 */ /* 0x000ee8000c1e1900 */
[----:B------:R-:W4:Y:S04]  /*02f0*/  LDG.E R20, desc[UR4][R12.64+-0x10] ;  /* 0xfffff0040c147981 */ /* 0x000f28000c1e1900 */
[----:B------:R-:W4:Y:S04]  /*0300*/  LDG.E R23, desc[UR4][R12.64+-0xc] ;  /* 0xfffff4040c177981 */ /* 0x000f28000c1e1900 */
[----:B------:R-:W5:Y:S04]  /*0310*/  LDG.E R16, desc[UR4][R12.64+-0x8] ;  /* 0xfffff8040c107981 */ /* 0x000f68000c1e1900 */
[----:B------:R-:W5:Y:S01]  /*0320*/  LDG.E R17, desc[UR4][R12.64+-0x4] ;  /* 0xfffffc040c117981 */ /* 0x000f62000c1e1900 */
[----:B--2---:R-:W-:-:S03]  /*0330*/  IADD3 R22, PT, PT, R22, R21, R10 ;  /* 0x0000001516167210 */ /* 0x004fc60007ffe00a */
[----:B------:R-:W2:Y:S04]  /*0340*/  LDG.E R10, desc[UR4][R12.64] ;  /* 0x000000040c0a7981 */ /* 0x000ea8000c1e1900 */
[----:B------:R-:W2:Y:S01]  /*0350*/  LDG.E R21, desc[UR4][R12.64+0x4] ;  /* 0x000004040c157981 */ /* 0x000ea2000c1e1900 */
[----:B---3--:R-:W-:-:S03]  /*0360*/  IADD3 R24, PT, PT, R24, R25, R22 ;  /* 0x0000001918187210 */ /* 0x008fc60007ffe016 */
[----:B------:R-:W3:Y:S04]  /*0370*/  LDG.E R25, desc[UR4][R12.64+0x8] ;  /* 0x000008040c197981 */ /* 0x000ee8000c1e1900 */
[----:B------:R-:W3:Y:S01]  /*0380*/  LDG.E R22, desc[UR4][R12.64+0xc] ;  /* 0x00000c040c167981 */ /* 0x000ee2000c1e1900 */
[----:B----4-:R-:W-:-:S03]  /*0390*/  IADD3 R24, PT, PT, R23, R20, R24 ;  /* 0x0000001417187210 */ /* 0x010fc60007ffe018 */
[----:B------:R-:W4:Y:S04]  /*03a0*/  LDG.E R23, desc[UR4][R12.64+0x10] ;  /* 0x000010040c177981 */ /* 0x000f28000c1e1900 */
[----:B------:R-:W4:Y:S01]  /*03b0*/  LDG.E R20, desc[UR4][R12.64+0x14] ;  /* 0x000014040c147981 */ /* 0x000f22000c1e1900 */
[----:B-----5:R-:W-:-:S03]  /*03c0*/  IADD3 R24, PT, PT, R17, R16, R24 ;  /* 0x0000001011187210 */ /* 0x020fc60007ffe018 */
[----:B------:R-:W5:Y:S04]  /*03d0*/  LDG.E R16, desc[UR4][R12.64+0x18] ;  /* 0x000018040c107981 */ /* 0x000f68000c1e1900 */
[----:B------:R-:W5:Y:S01]  /*03e0*/  LDG.E R17, desc[UR4][R12.64+0x1c] ;  /* 0x00001c040c117981 */ /* 0x000f62000c1e1900 */
[----:B------:R-:W-:-:S05]  /*03f0*/  VIADD R2, R2, 0x10 ;  /* 0x0000001002027836 */ /* 0x000fca0000000000 */
[----:B------:R-:W-:Y:S02]  /*0400*/  ISETP.NE.AND P3, PT, R2, RZ, PT ;  /* 0x000000ff0200720c */ /* 0x000fe40003f65270 */
[----:B--2---:R-:W-:Y:S02]  /*0410*/  IADD3 R10, PT, PT, R21, R10, R24 ;  /* 0x0000000a150a7210 */ /* 0x004fe40007ffe018 */
[----:B------:R-:W-:Y:S02]  /*0420*/  IADD3 R21, P4, PT, R12, 0x40, RZ ;  /* 0x000000400c157810 */ /* 0x000fe40007f9e0ff */
[----:B---3--:R-:W-:-:S04]  /*0430*/  IADD3 R10, PT, PT, R22, R25, R10 ;  /* 0x00000019160a7210 */ /* 0x008fc80007ffe00a */
[----:B----4-:R-:W-:Y:S01]  /*0440*/  IADD3 R10, PT, PT, R20, R23, R10 ;  /* 0x00000017140a7210 */ /* 0x010fe20007ffe00a */
[----:B------:R-:W-:-:S03]  /*0450*/  IMAD.X R20, RZ, RZ, R13, P4 ;  /* 0x000000ffff147224 */ /* 0x000fc600020e060d */
[----:B-----5:R-:W-:Y:S01]  /*0460*/  IADD3 R10, PT, PT, R17, R16, R10 ;  /* 0x00000010110a7210 */ /* 0x020fe20007ffe00a */
[----:B------:R-:W-:Y:S06]  /*0470*/  @P3 BRA `(.L_x_3) ;  /* 0xfffffffc00843947 */ /* 0x000fec000383ffff */
[----:B------:R-:W-:-:S07]  /*0480*/  IMAD.MOV.U32 R2, RZ, RZ, R4 ;  /* 0x000000ffff027224 */ /* 0x000fce00078e0004 */
.L_x_2:
[----:B------:R-:W-:-:S13]  /*0490*/  ISETP.NE.AND P3, PT, R18, RZ, PT ;  /* 0x000000ff1200720c */ /* 0x000fda0003f65270 */
[----:B------:R-:W-:Y:S05]  /*04a0*/  @!P3 BRA `(.L_x_4) ;  /* 0x0000000000ecb947 */ /* 0x000fea0003800000 */
[----:B------:R-:W-:Y:S01]  /*04b0*/  ISETP.NE.AND P3, PT, R19, RZ, PT ;  /* 0x000000ff1300720c */ /* 0x000fe20003f65270 */
[----:B------:R-:W-:-:S12]  /*04c0*/  @!P1 BRA `(.L_x_5) ;  /* 0x0000000000549947 */ /* 0x000fd80003800000 */
[----:B------:R-:W0:Y:S01]  /*04d0*/  LDC.64 R16, c[0x0][0x380] ;  /* 0x0000e000ff107b82 */ /* 0x000e220000000a00 */
[----:B------:R-:W1:Y:S01]  /*04e0*/  LDCU.64 UR6, c[0x0][0x380] ;  /* 0x00007000ff0677ac */ /* 0x000e620008000a00 */
[C---:B------:R-:W-:Y:S01]  /*04f0*/  IADD3 R20, P4, PT, R11.reuse, R2, RZ ;  /* 0x000000020b147210 */ /* 0x040fe20007f9e0ff */
[----:B------:R-:W-:-:S04]  /*0500*/  IMAD.IADD R13, R11, 0x1, R2 ;  /* 0x000000010b0d7824 */ /* 0x000fc800078e0202 */
[----:B------:R-:W-:Y:S01]  /*0510*/  IMAD.X R21, RZ, RZ, RZ, P4 ;  /* 0x000000ffff157224 */ /* 0x000fe200020e06ff */
[----:B-1----:R-:W-:Y:S01]  /*0520*/  LEA R12, P4, R20, UR6, 0x2 ;  /* 0x00000006140c7c11 */ /* 0x002fe2000f8810ff */
[----:B0-----:R-:W-:-:S03]  /*0530*/  IMAD.WIDE.U32 R16, R13, 0x4, R16 ;  /* 0x000000040d107825 */ /* 0x001fc600078e0010 */
[----:B------:R-:W-:-:S03]  /*0540*/  LEA.HI.X R13, R20, UR7, R21, 0x2, P4 ;  /* 0x00000007140d7c11 */ /* 0x000fc6000a0f1415 */
        /* <DEDUP_REMOVED lines=8> */
[----:B------:R-:W-:Y:S01]  /*05d0*/  VIADD R2, R2, 0x8 ;  /* 0x0000000802027836 */ /* 0x000fe20000000000 */
[----:B--2---:R-:W-:-:S04]  /*05e0*/  IADD3 R20, PT, PT, R20, R17, R10 ;  /* 0x0000001114147210 */ /* 0x004fc80007ffe00a */
[----:B---3--:R-:W-:-:S04]  /*05f0*/  IADD3 R20, PT, PT, R22, R21, R20 ;  /* 0x0000001516147210 */ /* 0x008fc80007ffe014 */
[----:B----4-:R-:W-:-:S04]  /*0600*/  IADD3 R20, PT, PT, R24, R23, R20 ;  /* 0x0000001718147210 */ /* 0x010fc80007ffe014 */
[----:B-----5:R-:W-:-:S07]  /*0610*/  IADD3 R10, PT, PT, R26, R25, R20 ;  /* 0x000000191a0a7210 */ /* 0x020fce0007ffe014 */
.L_x_5:
        /* <DEDUP_REMOVED lines=14> */
[----:B------:R-:W3:Y:S01]  /*0700*/  LDG.E R22, desc[UR4][R12.64+0xc] ;  /* 0x00000c040c167981 */ /* 0x000ee2000c1e1900 */
[----:B------:R-:W-:Y:S01]  /*0710*/  VIADD R2, R2, 0x4 ;  /* 0x0000000402027836 */ /* 0x000fe20000000000 */
[----:B--2---:R-:W-:-:S04]  /*0720*/  IADD3 R10, PT, PT, R20, R17, R10 ;  /* 0x00000011140a7210 */ /* 0x004fc80007ffe00a */
[----:B---3--:R-:W-:-:S07]  /*0730*/  IADD3 R10, PT, PT, R22, R21, R10 ;  /* 0x00000015160a7210 */ /* 0x008fce0007ffe00a */
.L_x_6:
[----:B------:R-:W-:Y:S05]  /*0740*/  @!P3 BRA `(.L_x_4) ;  /* 0x000000000044b947 */ /* 0x000fea0003800000 */
[----:B------:R-:W0:Y:S01]  /*0750*/  LDC.64 R12, c[0x0][0x380] ;  /* 0x0000e000ff0c7b82 */ /* 0x000e220000000a00 */
[----:B------:R-:W-:-:S04]  /*0760*/  IMAD.IADD R17, R11, 0x1, R2 ;  /* 0x000000010b117824 */ /* 0x000fc800078e0202 */
[----:B0-----:R-:W-:-:S06]  /*0770*/  IMAD.WIDE.U32 R12, R17, 0x4, R12 ;  /* 0x00000004110c7825 */ /* 0x001fcc00078e000c */
[----:B------:R-:W2:Y:S01]  /*0780*/  LDG.E R13, desc[UR4][R12.64] ;  /* 0x000000040c0d7981 */ /* 0x000ea2000c1e1900 */
[----:B------:R-:W-:Y:S01]  /*0790*/  ISETP.NE.AND P3, PT, R6, 0x1, PT ;  /* 0x000000010600780c */ /* 0x000fe20003f65270 */
[----:B--2---:R-:W-:-:S12]  /*07a0*/  IMAD.IADD R10, R10, 0x1, R13 ;  /* 0x000000010a0a7824 */ /* 0x004fd800078e020d */
[----:B------:R-:W-:Y:S05]  /*07b0*/  @!P3 BRA `(.L_x_4) ;  /* 0x000000000028b947 */ /* 0x000fea0003800000 */
[----:B------:R-:W0:Y:S01]  /*07c0*/  LDCU.64 UR6, c[0x0][0x380] ;  /* 0x00007000ff0677ac */ /* 0x000e220008000a00 */
[----:B------:R-:W-:-:S05]  /*07d0*/  IADD3 R11, P3, PT, R11, R2, RZ ;  /* 0x000000020b0b7210 */ /* 0x000fca0007f7e0ff */
[----:B------:R-:W-:Y:S01]  /*07e0*/  IMAD.X R2, RZ, RZ, RZ, P3 ;  /* 0x000000ffff027224 */ /* 0x000fe200018e06ff */
[----:B------:R-:W-:Y:S02]  /*07f0*/  ISETP.NE.AND P3, PT, R6, 0x2, PT ;  /* 0x000000020600780c */ /* 0x000fe40003f65270 */
[----:B0-----:R-:W-:-:S04]  /*0800*/  LEA R12, P4, R11, UR6, 0x2 ;  /* 0x000000060b0c7c11 */ /* 0x001fc8000f8810ff */
[----:B------:R-:W-:-:S05]  /*0810*/  LEA.HI.X R13, R11, UR7, R2, 0x2, P4 ;  /* 0x000000070b0d7c11 */ /* 0x000fca000a0f1402 */
[----:B------:R-:W2:Y:S04]  /*0820*/  LDG.E R11, desc[UR4][R12.64+0x4] ;  /* 0x000004040c0b7981 */ /* 0x000ea8000c1e1900 */
[----:B------:R-:W3:Y:S01]  /*0830*/  @P3 LDG.E R17, desc[UR4][R12.64+0x8] ;  /* 0x000008040c113981 */ /* 0x000ee2000c1e1900 */
[----:B--2---:R-:W-:-:S04]  /*0840*/  IMAD.IADD R10, R10, 0x1, R11 ;  /* 0x000000010a0a7824 */ /* 0x004fc800078e020b */
[----:B---3--:R-:W-:-:S07]  /*0850*/  @P3 IMAD.IADD R10, R10, 0x1, R17 ;  /* 0x000000010a0a3824 */ /* 0x008fce00078e0211 */
.L_x_4:
[----:B------:R-:W-:Y:S05]  /*0860*/  @P0 BRA `(.L_x_7) ;  /* 0xfffffff800500947 */ /* 0x000fea000383ffff */
.L_x_1:
[----:B------:R-:W-:Y:S05]  /*0870*/  BSYNC.RECONVERGENT B0 ;  /* 0x0000000000007941 */ /* 0x000fea0003800200 */
.L_x_0:
[----:B------:R-:W-:Y:S01]  /*0880*/  ISETP.NE.AND P0, PT, R3, RZ, PT ;  /* 0x000000ff0300720c */ /* 0x000fe20003f05270 */
[----:B------:R-:W-:-:S12]  /*0890*/  BSSY.RECONVERGENT B0, `(.L_x_8) ;  /* 0x0000060000007945 */ /* 0x000fd80003800200 */
[----:B------:R-:W-:Y:S05]  /*08a0*/  @!P0 BRA `(.L_x_9) ;  /* 0x0000000400788947 */ /* 0x000fea0003800000 */
[C---:B------:R-:W-:Y:S01]  /*08b0*/  ISETP.GE.U32.AND P0, PT, R3.reuse, 0x10, PT ;  /* 0x000000100300780c */ /* 0x040fe20003f06070 */
[----:B------:R-:W-:Y:S01]  /*08c0*/  BSSY.RECONVERGENT B1, `(.L_x_10) ;  /* 0x0000029000017945 */ /* 0x000fe20003800200 */
[----:B------:R-:W-:Y:S01]  /*08d0*/  LOP3.LUT R24, R3, 0xf, RZ, 0xc0, !PT ;  /* 0x0000000f03187812 */ /* 0x000fe200078ec0ff */
[----:B------:R-:W-:Y:S02]  /*08e0*/  IMAD R2, R0, R5, RZ ;  /* 0x0000000500027224 */ /* 0x000fe400078e02ff */
[----:B------:R-:W-:Y:S01]  /*08f0*/  IMAD.MOV.U32 R11, RZ, RZ, RZ ;  /* 0x000000ffff0b7224 */ /* 0x000fe200078e00ff */
[----:B------:R-:W-:-:S07]  /*0900*/  ISETP.NE.AND P1, PT, R24, RZ, PT ;  /* 0x000000ff1800720c */ /* 0x000fce0003f25270 */
[----:B------:R-:W-:Y:S06]  /*0910*/  @!P0 BRA `(.L_x_11) ;  /* 0x00000000008c8947 */ /* 0x000fec0003800000 */
[----:B------:R-:W0:Y:S01]  /*0920*/  LDC.64 R6, c[0x0][0x380] ;  /* 0x0000e000ff067b82 */ /* 0x000e220000000a00 */
[----:B------:R-:W-:Y:S01]  /*0930*/  LOP3.LUT R11, R3, 0x3f0, RZ, 0xc0, !PT ;  /* 0x000003f0030b7812 */ /* 0x000fe200078ec0ff */
[----:B------:R-:W-:-:S04]  /*0940*/  IMAD.MOV.U32 R13, RZ, RZ, R2 ;  /* 0x000000ffff0d7224 */ /* 0x000fc800078e0002 */
[----:B------:R-:W-:Y:S01]  /*0950*/  IMAD.MOV R4, RZ, RZ, -R11 ;  /* 0x000000ffff047224 */ /* 0x000fe200078e0a0b */
[----:B0-----:R-:W-:-:S05]  /*0960*/  IADD3 R6, P0, PT, R6, 0x20, RZ ;  /* 0x0000002006067810 */ /* 0x001fca0007f1e0ff */
[----:B------:R-:W-:-:S08]  /*0970*/  IMAD.X R7, RZ, RZ, R7, P0 ;  /* 0x000000ffff077224 */ /* 0x000fd000000e0607 */
.L_x_12:
[----:B------:R-:W-:-:S05]  /*0980*/  IMAD.WIDE R8, R13, 0x4, R6 ;  /* 0x000000040d087825 */ /* 0x000fca00078e0206 */
[----:B------:R-:W2:Y:S04]  /*0990*/  LDG.E R25, desc[UR4][R8.64+-0x20] ;  /* 0xffffe00408197981 */ /* 0x000ea8000c1e1900 */
[----:B------:R-:W2:Y:S04]  /*09a0*/  LDG.E R22, desc[UR4][R8.64+-0x1c] ;  /* 0xffffe40408167981 */ /* 0x000ea8000c1e1900 */
[----:B------:R-:W3:Y:S04]  /*09b0*/  LDG.E R12, desc[UR4][R8.64+-0x18] ;  /* 0xffffe804080c7981 */ /* 0x000ee8000c1e1900 */
[----:B------:R-:W3:Y:S04]  /*09c0*/  LDG.E R15, desc[UR4][R8.64+-0x14] ;  /* 0xffffec04080f7981 */ /* 0x000ee8000c1e1900 */
[----:B------:R-:W4:Y:S04]  /*09d0*/  LDG.E R23, desc[UR4][R8.64+-0x10] ;  /* 0xfffff00408177981 */ /* 0x000f28000c1e1900 */
[----:B------:R-:W4:Y:S04]  /*09e0*/  LDG.E R20, desc[UR4][R8.64+-0xc] ;  /* 0xfffff40408147981 */ /* 0x000f28000c1e1900 */
[----:B------:R-:W5:Y:S04]  /*09f0*/  LDG.E R21, desc[UR4][R8.64+-0x8] ;  /* 0xfffff80408157981 */ /* 0x000f68000c1e1900 */
[----:B------:R-:W5:Y:S04]  /*0a00*/  LDG.E R18, desc[UR4][R8.64+-0x4] ;  /* 0xfffffc0408127981 */ /* 0x000f68000c1e1900 */
[----:B------:R-:W5:Y:S04]  /*0a10*/  LDG.E R19, desc[UR4][R8.64] ;  /* 0x0000000408137981 */ /* 0x000f68000c1e1900 */
[----:B------:R-:W5:Y:S04]  /*0a20*/  LDG.E R16, desc[UR4][R8.64+0x4] ;  /* 0x0000040408107981 */ /* 0x000f68000c1e1900 */
[----:B------:R-:W5:Y:S04]  /*0a30*/  LDG.E R17, desc[UR4][R8.64+0x8] ;  /* 0x0000080408117981 */ /* 0x000f68000c1e1900 */
[----:B------:R-:W5:Y:S04]  /*0a40*/  LDG.E R14, desc[UR4][R8.64+0xc] ;  /* 0x00000c04080e7981 */ /* 0x000f68000c1e1900 */
[----:B------:R-:W5:Y:S01]  /*0a50*/  LDG.E R27, desc[UR4][R8.64+0x1c] ;  /* 0x00001c04081b7981 */ /* 0x000f62000c1e1900 */
[----:B--2---:R-:W-:-:S03]  /*0a60*/  IADD3 R26, PT, PT, R22, R25, R10 ;  /* 0x00000019161a7210 */ /* 0x004fc60007ffe00a */
[----:B------:R-:W2:Y:S04]  /*0a70*/  LDG.E R25, desc[UR4][R8.64+0x10] ;  /* 0x0000100408197981 */ /* 0x000ea8000c1e1900 */
[----:B------:R-:W2:Y:S04]  /*0a80*/  LDG.E R22, desc[UR4][R8.64+0x14] ;  /* 0x0000140408167981 */ /* 0x000ea8000c1e1900 */
[----:B------:R-:W2:Y:S01]  /*0a90*/  LDG.E R10, desc[UR4][R8.64+0x18] ;  /* 0x00001804080a7981 */ /* 0x000ea2000c1e1900 */
[----:B---3--:R-:W-:Y:S01]  /*0aa0*/  IADD3 R12, PT, PT, R15, R12, R26 ;  /* 0x0000000c0f0c7210 */ /* 0x008fe20007ffe01a */
[----:B------:R-:W-:-:S03]  /*0ab0*/  VIADD R4, R4, 0x10 ;  /* 0x0000001004047836 */ /* 0x000fc60000000000 */
[----:B----4-:R-:W-:Y:S02]  /*0ac0*/  IADD3 R12, PT, PT, R20, R23, R12 ;  /* 0x00000017140c7210 */ /* 0x010fe40007ffe00c */
[----:B------:R-:W-:Y:S02]  /*0ad0*/  ISETP.NE.AND P0, PT, R4, RZ, PT ;  /* 0x000000ff0400720c */ /* 0x000fe40003f05270 */
[----:B-----5:R-:W-:-:S04]  /*0ae0*/  IADD3 R12, PT, PT, R18, R21, R12 ;  /* 0x00000015120c7210 */ /* 0x020fc80007ffe00c */
[----:B------:R-:W-:-:S04]  /*0af0*/  IADD3 R12, PT, PT, R16, R19, R12 ;  /* 0x00000013100c7210 */ /* 0x000fc80007ffe00c */
[----:B------:R-:W-:Y:S01]  /*0b00*/  IADD3 R12, PT, PT, R14, R17, R12 ;  /* 0x000000110e0c7210 */ /* 0x000fe20007ffe00c */
[----:B------:R-:W-:-:S03]  /*0b10*/  VIADD R13, R13, 0x10 ;  /* 0x000000100d0d7836 */ /* 0x000fc60000000000 */
[----:B--2---:R-:W-:-:S04]  /*0b20*/  IADD3 R12, PT, PT, R22, R25, R12 ;  /* 0x00000019160c7210 */ /* 0x004fc80007ffe00c */
[----:B------:R-:W-:Y:S01]  /*0b30*/  IADD3 R10, PT, PT, R27, R10, R12 ;  /* 0x0000000a1b0a7210 */ /* 0x000fe20007ffe00c */
[----:B------:R-:W-:Y:S06]  /*0b40*/  @P0 BRA `(.L_x_12) ;  /* 0xfffffffc008c0947 */ /* 0x000fec000383ffff */
.L_x_11:
[----:B------:R-:W-:Y:S05]  /*0b50*/  BSYNC.RECONVERGENT B1 ;  /* 0x0000000000017941 */ /* 0x000fea0003800200 */
.L_x_10:
[----:B------:R-:W-:Y:S05]  /*0b60*/  @!P1 BRA `(.L_x_9) ;  /* 0x0000000000c89947 */ /* 0x000fea0003800000 */
[----:B------:R-:W-:Y:S01]  /*0b70*/  ISETP.GE.U32.AND P0, PT, R24, 0x8, PT ;  /* 0x000000081800780c */ /* 0x000fe20003f06070 */
[----:B------:R-:W-:Y:S01]  /*0b80*/  BSSY.RECONVERGENT B1, `(.L_x_13) ;  /* 0x0000014000017945 */ /* 0x000fe20003800200 */
[----:B------:R-:W-:-:S04]  /*0b90*/  LOP3.LUT R16, R3, 0x7, RZ, 0xc0, !PT ;  /* 0x0000000703107812 */ /* 0x000fc800078ec0ff */
[----:B------:R-:W-:-:S07]  /*0ba0*/  ISETP.NE.AND P1, PT, R16, RZ, PT ;  /* 0x000000ff1000720c */ /* 0x000fce0003f25270 */
[----:B------:R-:W-:Y:S06]  /*0bb0*/  @!P0 BRA `(.L_x_14) ;  /* 0x0000000000408947 */ /* 0x000fec0003800000 */
[----:B------:R-:W0:Y:S01]  /*0bc0*/  LDC.64 R6, c[0x0][0x380] ;  /* 0x0000e000ff067b82 */ /* 0x000e220000000a00 */
[----:B------:R-:W-:-:S04]  /*0bd0*/  IMAD.IADD R9, R2, 0x1, R11 ;  /* 0x0000000102097824 */ /* 0x000fc800078e020b */
[----:B0-----:R-:W-:-:S05]  /*0be0*/  IMAD.WIDE R6, R9, 0x4, R6 ;  /* 0x0000000409067825 */ /* 0x001fca00078e0206 */
        /* <DEDUP_REMOVED lines=13> */
.L_x_14:
[----:B------:R-:W-:Y:S05]  /*0cc0*/  BSYNC.RECONVERGENT B1 ;  /* 0x0000000000017941 */ /* 0x000fea0003800200 */
.L_x_13:
        /* <DEDUP_REMOVED lines=12> */
[----:B------:R-:W3:Y:S01]  /*0d90*/  LDG.E R12, desc[UR4][R6.64+0xc] ;  /* 0x00000c04060c7981 */ /* 0x000ee2000c1e1900 */
[----:B------:R-:W-:Y:S01]  /*0da0*/  VIADD R11, R11, 0x4 ;  /* 0x000000040b0b7836 */ /* 0x000fe20000000000 */
[----:B--2---:R-:W-:-:S04]  /*0db0*/  IADD3 R8, PT, PT, R8, R9, R10 ;  /* 0x0000000908087210 */ /* 0x004fc80007ffe00a */
[----:B---3--:R-:W-:-:S07]  /*0dc0*/  IADD3 R10, PT, PT, R12, R13, R8 ;  /* 0x0000000d0c0a7210 */ /* 0x008fce0007ffe008 */
.L_x_16:
[----:B------:R-:W-:Y:S05]  /*0dd0*/  BSYNC.RECONVERGENT B1 ;  /* 0x0000000000017941 */ /* 0x000fea0003800200 */
.L_x_15:
[----:B------:R-:W-:Y:S05]  /*0de0*/  @!P1 BRA `(.L_x_9) ;  /* 0x0000000000289947 */ /* 0x000fea0003800000 */
[----:B------:R-:W0:Y:S01]  /*0df0*/  LDC.64 R8, c[0x0][0x380] ;  /* 0x0000e000ff087b82 */ /* 0x000e220000000a00 */
[----:B------:R-:W-:Y:S02]  /*0e00*/  IMAD.IADD R11, R2, 0x1, R11 ;  /* 0x00000001020b7824 */ /* 0x000fe400078e020b */
[----:B------:R-:W-:-:S07]  /*0e10*/  IMAD.MOV R4, RZ, RZ, -R4 ;  /* 0x000000ffff047224 */ /* 0x000fce00078e0a04 */
.L_x_17:
[----:B0-----:R-:W-:-:S06]  /*0e20*/  IMAD.WIDE R6, R11, 0x4, R8 ;  /* 0x000000040b067825 */ /* 0x001fcc00078e0208 */
[----:B------:R-:W2:Y:S01]  /*0e30*/  LDG.E R7, desc[UR4][R6.64] ;  /* 0x0000000406077981 */ /* 0x000ea2000c1e1900 */
[----:B------:R-:W-:Y:S02]  /*0e40*/  VIADD R4, R4, 0x1 ;  /* 0x0000000104047836 */ /* 0x000fe40000000000 */
[----:B------:R-:W-:-:S03]  /*0e50*/  VIADD R11, R11, 0x1 ;  /* 0x000000010b0b7836 */ /* 0x000fc60000000000 */
[----:B------:R-:W-:Y:S01]  /*0e60*/  ISETP.NE.AND P0, PT, R4, RZ, PT ;  /* 0x000000ff0400720c */ /* 0x000fe20003f05270 */
[----:B--2---:R-:W-:-:S12]  /*0e70*/  IMAD.IADD R10, R7, 0x1, R10 ;  /* 0x00000001070a7824 */ /* 0x004fd800078e020a */
[----:B------:R-:W-:Y:S05]  /*0e80*/  @P0 BRA `(.L_x_17) ;  /* 0xfffffffc00e40947 */ /* 0x000fea000383ffff */
.L_x_9:
[----:B------:R-:W-:Y:S05]  /*0e90*/  BSYNC.RECONVERGENT B0 ;  /* 0x0000000000007941 */ /* 0x000fea0003800200 */
.L_x_8:
[----:B------:R-:W0:Y:S01]  /*0ea0*/  LDC.64 R6, c[0x0][0x380] ;  /* 0x0000e000ff067b82 */ /* 0x000e220000000a00 */
[----:B------:R-:W-:-:S04]  /*0eb0*/  IMAD R5, R0, R5, R3 ;  /* 0x0000000500057224 */ /* 0x000fc800078e0203 */
[----:B0-----:R-:W-:-:S05]  /*0ec0*/  IMAD.WIDE R2, R5, 0x4, R6 ;  /* 0x0000000405027825 */ /* 0x001fca00078e0206 */
[----:B------:R-:W2:Y:S02]  /*0ed0*/  LDG.E R0, desc[UR4][R2.64] ;  /* 0x0000000402007981 */ /* 0x000ea4000c1e1900 */
[----:B--2---:R-:W-:-:S13]  /*0ee0*/  ISETP.GE.AND P0, PT, R0, 0x1, PT ;  /* 0x000000010000780c */ /* 0x004fda0003f06270 */
[----:B------:R-:W-:Y:S05]  /*0ef0*/  @!P0 EXIT ;  /* 0x000000000000894d */ /* 0x000fea0003800000 */
[----:B------:R-:W0:Y:S02]  /*0f00*/  LDCU.64 UR6, c[0x0][0x388] ;  /* 0x00007100ff0677ac */ /* 0x000e240008000a00 */
[----:B0-----:R-:W-:-:S04]  /*0f10*/  IADD3 R4, P0, PT, R5, UR6, RZ ;  /* 0x0000000605047c10 */ /* 0x001fc8000ff1e0ff */
[----:B------:R-:W-:Y:S01]  /*0f20*/  LEA.HI.X.SX32 R5, R5, UR7, 0x1, P0 ;  /* 0x0000000705057c11 */ /* 0x000fe200080f0eff */
[----:B------:R-:W-:Y:S01]  /*0f30*/  IMAD.MOV.U32 R9, RZ, RZ, RZ ;  /* 0x000000ffff097224 */ /* 0x000fe200078e00ff */
[----:B------:R-:W0:Y:S03]  /*0f40*/  LDCU.64 UR6, c[0x0][0x390] ;  /* 0x00007200ff0677ac */ /* 0x000e260008000a00 */
[----:B------:R1:W5:Y:S04]  /*0f50*/  LDG.E.U8 R7, desc[UR4][R4.64] ;  /* 0x0000000404077981 */ /* 0x000368000c1e1100 */
.L_x_18:
[----:B------:R-:W-:-:S05]  /*0f60*/  IMAD.IADD R0, R9, 0x1, R10 ;  /* 0x0000000109007824 */ /* 0x000fca00078e020a */
[----:B01----:R-:W-:-:S04]  /*0f70*/  IADD3 R4, P0, PT, R0, UR6, RZ ;  /* 0x0000000600047c10 */ /* 0x003fc8000ff1e0ff */
[----:B------:R-:W-:-:S05]  /*0f80*/  LEA.HI.X.SX32 R5, R0, UR7, 0x1, P0 ;  /* 0x0000000700057c11 */ /* 0x000fca00080f0eff */
[----:B-----5:R2:W-:Y:S04]  /*0f90*/  STG.E.U8 desc[UR4][R4.64], R7 ;  /* 0x0000000704007986 */ /* 0x0205e8000c101104 */
[----:B------:R-:W3:Y:S01]  /*0fa0*/  LDG.E R0, desc[UR4][R2.64] ;  /* 0x0000000402007981 */ /* 0x000ee2000c1e1900 */
[----:B------:R-:W-:-:S05]  /*0fb0*/  VIADD R9, R9, 0x1 ;  /* 0x0000000109097836 */ /* 0x000fca0000000000 */
[----:B---3--:R-:W-:-:S13]  /*0fc0*/  ISETP.GE.AND P0, PT, R9, R0, PT ;  /* 0x000000000900720c */ /* 0x008fda0003f06270 */
[----:B--2---:R-:W-:Y:S05]  /*0fd0*/  @!P0 BRA `(.L_x_18) ;  /* 0xfffffffc00e08947 */ /* 0x004fea000383ffff */
[----:B------:R-:W-:Y:S05]  /*0fe0*/  EXIT ;  /* 0x000000000000794d */ /* 0x000fea0003800000 */
.L_x_19:
[----:B------:R-:W-:-:S00]  /*0ff0*/  BRA `(.L_x_19) ;  /* 0xfffffffc00fc7947 */ /* 0x000fc0000383ffff */
[----:B------:R-:W-:-:S00]  /*1000*/  NOP ;  /* 0x0000000000007918 */ /* 0x000fc00000000000 */
[----:B------:R-:W-:-:S00]  /*1010*/  NOP ;  /* 0x0000000000007918 */ /* 0x000fc00000000000 */
[----:B------:R-:W-:-:S00]  /*1020*/  NOP ;  /* 0x0000000000007918 */ /* 0x000fc00000000000 */
[----:B------:R-:W-:-:S00]  /*1030*/  NOP ;  /* 0x0000000000007918 */ /* 0x000fc00000000000 */
[----:B------:R-:W-:-:S00]  /*1040*/  NOP ;  /* 0x0000000000007918 */ /* 0x000fc00000000000 */
[----:B------:R-:W-:-:S00]  /*1050*/  NOP ;  /* 0x0000000000007918 */ /* 0x000fc00000000000 */
[----:B------:R-:W-:-:S00]  /*1060*/  NOP ;  /* 0x0000000000007918 */ /* 0x000fc00000000000 */
[----:B------:R-:W-:-:S00]  /*1070*/  NOP ;  /* 0x0000000000007918 */ /* 0x000fc00000000000 */
.L_x_20:


//--------------------- .nv.shared.reserved.0     --------------------------
	.section	.nv.shared.reserved.0,"aw",@nobits
	.weak		__nv_reservedSMEM_offset_0_alias
	.size		__nv_reservedSMEM_offset_0_alias, 0, 64
	.other		__nv_reservedSMEM_offset_0_alias,@"STO_CUDA_RESERVED_SHARED STV_DEFAULT"
__nv_reservedSMEM_offset_0_alias:
	.zero		0
	.zero		64


//--------------------- .nv.constant0._Z4calcPiPcS0_ii --------------------------
	.section	.nv.constant0._Z4calcPiPcS0_ii,"a",@progbits
	.sectionflags	@""
	.align	4
.nv.constant0._Z4calcPiPcS0_ii:
	.zero		928


//--------------------- SYMBOLS --------------------------

	.type		.nv.reservedSmem.offset0,@object
	.size		.nv.reservedSmem.offset0,0x4
